//
// Generated by NVIDIA NVVM Compiler
//
// Compiler Build ID: CL-36424714
// Cuda compilation tools, release 13.0, V13.0.88
// Based on NVVM 20.0.0
//

.version 9.0
.target sm_100
.address_size 64

	// .globl	_Z20matrixMultiplyKernelPiS_S_iii
// _ZZ26matrixMultiplySharedKernelPiS_S_iiiE7sharedA has been demoted
// _ZZ26matrixMultiplySharedKernelPiS_S_iiiE7sharedB has been demoted

.visible .entry _Z20matrixMultiplyKernelPiS_S_iii(
	.param .u64 .ptr .align 1 _Z20matrixMultiplyKernelPiS_S_iii_param_0,
	.param .u64 .ptr .align 1 _Z20matrixMultiplyKernelPiS_S_iii_param_1,
	.param .u64 .ptr .align 1 _Z20matrixMultiplyKernelPiS_S_iii_param_2,
	.param .u32 _Z20matrixMultiplyKernelPiS_S_iii_param_3,
	.param .u32 _Z20matrixMultiplyKernelPiS_S_iii_param_4,
	.param .u32 _Z20matrixMultiplyKernelPiS_S_iii_param_5
)
{
	.reg .pred 	%p<13>;
	.reg .b32 	%r<107>;
	.reg .b64 	%rd<53>;

	ld.param.u64 	%rd7, [_Z20matrixMultiplyKernelPiS_S_iii_param_0];
	ld.param.u64 	%rd8, [_Z20matrixMultiplyKernelPiS_S_iii_param_1];
	ld.param.u64 	%rd6, [_Z20matrixMultiplyKernelPiS_S_iii_param_2];
	ld.param.u32 	%r32, [_Z20matrixMultiplyKernelPiS_S_iii_param_3];
	ld.param.u32 	%r30, [_Z20matrixMultiplyKernelPiS_S_iii_param_4];
	ld.param.u32 	%r31, [_Z20matrixMultiplyKernelPiS_S_iii_param_5];
	cvta.to.global.u64 	%rd1, %rd8;
	cvta.to.global.u64 	%rd2, %rd7;
	mov.u32 	%r33, %ctaid.y;
	mov.u32 	%r34, %ntid.y;
	mov.u32 	%r35, %tid.y;
	mad.lo.s32 	%r1, %r33, %r34, %r35;
	mov.u32 	%r36, %ctaid.x;
	mov.u32 	%r37, %ntid.x;
	mov.u32 	%r38, %tid.x;
	mad.lo.s32 	%r2, %r36, %r37, %r38;
	setp.ge.s32 	%p1, %r1, %r32;
	setp.ge.s32 	%p2, %r2, %r31;
	or.pred  	%p3, %p1, %p2;
	@%p3 bra 	$L__BB0_14;
	setp.lt.s32 	%p4, %r30, 1;
	mov.b32 	%r106, 0;
	@%p4 bra 	$L__BB0_13;
	mul.lo.s32 	%r3, %r30, %r1;
	and.b32  	%r4, %r30, 7;
	setp.lt.u32 	%p5, %r30, 8;
	mov.b32 	%r101, 0;
	mov.u32 	%r106, %r101;
	@%p5 bra 	$L__BB0_5;
	and.b32  	%r101, %r30, 2147483640;
	neg.s32 	%r95, %r101;
	shl.b32 	%r7, %r31, 3;
	mul.wide.u32 	%rd9, %r3, 4;
	add.s64 	%rd10, %rd9, %rd2;
	add.s64 	%rd52, %rd10, 16;
	mov.b32 	%r106, 0;
	mul.wide.s32 	%rd13, %r31, 4;
	mov.u32 	%r94, %r2;
$L__BB0_4:
	.pragma "nounroll";
	ld.global.u32 	%r43, [%rd52+-16];
	mul.wide.s32 	%rd11, %r94, 4;
	add.s64 	%rd12, %rd1, %rd11;
	ld.global.u32 	%r44, [%rd12];
	mad.lo.s32 	%r45, %r44, %r43, %r106;
	ld.global.u32 	%r46, [%rd52+-12];
	add.s64 	%rd14, %rd12, %rd13;
	ld.global.u32 	%r47, [%rd14];
	mad.lo.s32 	%r48, %r47, %r46, %r45;
	ld.global.u32 	%r49, [%rd52+-8];
	add.s64 	%rd15, %rd14, %rd13;
	ld.global.u32 	%r50, [%rd15];
	mad.lo.s32 	%r51, %r50, %r49, %r48;
	ld.global.u32 	%r52, [%rd52+-4];
	add.s64 	%rd16, %rd15, %rd13;
	ld.global.u32 	%r53, [%rd16];
	mad.lo.s32 	%r54, %r53, %r52, %r51;
	ld.global.u32 	%r55, [%rd52];
	add.s64 	%rd17, %rd16, %rd13;
	ld.global.u32 	%r56, [%rd17];
	mad.lo.s32 	%r57, %r56, %r55, %r54;
	ld.global.u32 	%r58, [%rd52+4];
	add.s64 	%rd18, %rd17, %rd13;
	ld.global.u32 	%r59, [%rd18];
	mad.lo.s32 	%r60, %r59, %r58, %r57;
	ld.global.u32 	%r61, [%rd52+8];
	add.s64 	%rd19, %rd18, %rd13;
	ld.global.u32 	%r62, [%rd19];
	mad.lo.s32 	%r63, %r62, %r61, %r60;
	ld.global.u32 	%r64, [%rd52+12];
	add.s64 	%rd20, %rd19, %rd13;
	ld.global.u32 	%r65, [%rd20];
	mad.lo.s32 	%r106, %r65, %r64, %r63;
	add.s32 	%r95, %r95, 8;
	add.s32 	%r94, %r94, %r7;
	add.s64 	%rd52, %rd52, 32;
	setp.ne.s32 	%p6, %r95, 0;
	@%p6 bra 	$L__BB0_4;
$L__BB0_5:
	setp.eq.s32 	%p7, %r4, 0;
	@%p7 bra 	$L__BB0_13;
	and.b32  	%r17, %r30, 3;
	setp.lt.u32 	%p8, %r4, 4;
	@%p8 bra 	$L__BB0_8;
	add.s32 	%r67, %r101, %r3;
	mul.wide.u32 	%rd21, %r67, 4;
	add.s64 	%rd22, %rd2, %rd21;
	ld.global.u32 	%r68, [%rd22];
	mad.lo.s32 	%r69, %r101, %r31, %r2;
	mul.wide.s32 	%rd23, %r69, 4;
	add.s64 	%rd24, %rd1, %rd23;
	ld.global.u32 	%r70, [%rd24];
	mad.lo.s32 	%r71, %r70, %r68, %r106;
	cvt.u64.u32 	%rd25, %r3;
	cvt.u64.u32 	%rd26, %r101;
	add.s64 	%rd27, %rd26, %rd25;
	shl.b64 	%rd28, %rd27, 2;
	add.s64 	%rd29, %rd2, %rd28;
	ld.global.u32 	%r72, [%rd29+4];
	mul.wide.s32 	%rd30, %r31, 4;
	add.s64 	%rd31, %rd24, %rd30;
	ld.global.u32 	%r73, [%rd31];
	mad.lo.s32 	%r74, %r73, %r72, %r71;
	ld.global.u32 	%r75, [%rd29+8];
	add.s64 	%rd32, %rd31, %rd30;
	ld.global.u32 	%r76, [%rd32];
	mad.lo.s32 	%r77, %r76, %r75, %r74;
	ld.global.u32 	%r78, [%rd29+12];
	add.s64 	%rd33, %rd32, %rd30;
	ld.global.u32 	%r79, [%rd33];
	mad.lo.s32 	%r106, %r79, %r78, %r77;
	add.s32 	%r101, %r101, 4;
$L__BB0_8:
	setp.eq.s32 	%p9, %r17, 0;
	@%p9 bra 	$L__BB0_13;
	setp.eq.s32 	%p10, %r17, 1;
	@%p10 bra 	$L__BB0_11;
	add.s32 	%r81, %r101, %r3;
	mul.wide.u32 	%rd34, %r81, 4;
	add.s64 	%rd35, %rd2, %rd34;
	ld.global.u32 	%r82, [%rd35];
	mad.lo.s32 	%r83, %r101, %r31, %r2;
	mul.wide.s32 	%rd36, %r83, 4;
	add.s64 	%rd37, %rd1, %rd36;
	ld.global.u32 	%r84, [%rd37];
	mad.lo.s32 	%r85, %r84, %r82, %r106;
	cvt.u64.u32 	%rd38, %r3;
	cvt.u64.u32 	%rd39, %r101;
	add.s64 	%rd40, %rd39, %rd38;
	shl.b64 	%rd41, %rd40, 2;
	add.s64 	%rd42, %rd2, %rd41;
	ld.global.u32 	%r86, [%rd42+4];
	mul.wide.s32 	%rd43, %r31, 4;
	add.s64 	%rd44, %rd37, %rd43;
	ld.global.u32 	%r87, [%rd44];
	mad.lo.s32 	%r106, %r87, %r86, %r85;
	add.s32 	%r101, %r101, 2;
$L__BB0_11:
	and.b32  	%r88, %r30, 1;
	setp.eq.b32 	%p11, %r88, 1;
	not.pred 	%p12, %p11;
	@%p12 bra 	$L__BB0_13;
	add.s32 	%r89, %r101, %r3;
	mul.wide.u32 	%rd45, %r89, 4;
	add.s64 	%rd46, %rd2, %rd45;
	ld.global.u32 	%r90, [%rd46];
	mad.lo.s32 	%r91, %r101, %r31, %r2;
	mul.wide.s32 	%rd47, %r91, 4;
	add.s64 	%rd48, %rd1, %rd47;
	ld.global.u32 	%r92, [%rd48];
	mad.lo.s32 	%r106, %r92, %r90, %r106;
$L__BB0_13:
	mad.lo.s32 	%r93, %r31, %r1, %r2;
	cvta.to.global.u64 	%rd49, %rd6;
	mul.wide.s32 	%rd50, %r93, 4;
	add.s64 	%rd51, %rd49, %rd50;
	st.global.u32 	[%rd51], %r106;
$L__BB0_14:
	ret;

}
	// .globl	_Z26matrixMultiplySharedKernelPiS_S_iii
.visible .entry _Z26matrixMultiplySharedKernelPiS_S_iii(
	.param .u64 .ptr .align 1 _Z26matrixMultiplySharedKernelPiS_S_iii_param_0,
	.param .u64 .ptr .align 1 _Z26matrixMultiplySharedKernelPiS_S_iii_param_1,
	.param .u64 .ptr .align 1 _Z26matrixMultiplySharedKernelPiS_S_iii_param_2,
	.param .u32 _Z26matrixMultiplySharedKernelPiS_S_iii_param_3,
	.param .u32 _Z26matrixMultiplySharedKernelPiS_S_iii_param_4,
	.param .u32 _Z26matrixMultiplySharedKernelPiS_S_iii_param_5
)
{
	.reg .pred 	%p<12>;
	.reg .b32 	%r<156>;
	.reg .b64 	%rd<13>;
	// demoted variable
	.shared .align 4 .b8 _ZZ26matrixMultiplySharedKernelPiS_S_iiiE7sharedA[4096];
	// demoted variable
	.shared .align 4 .b8 _ZZ26matrixMultiplySharedKernelPiS_S_iiiE7sharedB[4096];
	ld.param.u64 	%rd3, [_Z26matrixMultiplySharedKernelPiS_S_iii_param_0];
	ld.param.u64 	%rd4, [_Z26matrixMultiplySharedKernelPiS_S_iii_param_1];
	ld.param.u64 	%rd5, [_Z26matrixMultiplySharedKernelPiS_S_iii_param_2];
	ld.param.u32 	%r31, [_Z26matrixMultiplySharedKernelPiS_S_iii_param_3];
	ld.param.u32 	%r32, [_Z26matrixMultiplySharedKernelPiS_S_iii_param_4];
	ld.param.u32 	%r33, [_Z26matrixMultiplySharedKernelPiS_S_iii_param_5];
	mov.u32 	%r35, %ctaid.y;
	shl.b32 	%r36, %r35, 5;
	mov.u32 	%r149, %tid.y;
	add.s32 	%r2, %r36, %r149;
	mov.u32 	%r37, %ctaid.x;
	shl.b32 	%r3, %r37, 5;
	mov.u32 	%r147, %tid.x;
	add.s32 	%r5, %r3, %r147;
	setp.lt.s32 	%p1, %r32, -30;
	mov.b32 	%r155, 0;
	@%p1 bra 	$L__BB1_7;
	add.s32 	%r39, %r32, -1;
	shr.s32 	%r40, %r39, 31;
	shr.u32 	%r41, %r40, 27;
	add.s32 	%r42, %r39, %r41;
	shr.s32 	%r43, %r42, 5;
	neg.s32 	%r151, %r43;
	shl.b32 	%r44, %r149, 7;
	mov.u32 	%r45, _ZZ26matrixMultiplySharedKernelPiS_S_iiiE7sharedA;
	add.s32 	%r6, %r45, %r44;
	shl.b32 	%r46, %r147, 2;
	add.s32 	%r7, %r6, %r46;
	mov.u32 	%r47, _ZZ26matrixMultiplySharedKernelPiS_S_iiiE7sharedB;
	add.s32 	%r9, %r47, %r46;
	add.s32 	%r8, %r9, %r44;
	mad.lo.s32 	%r48, %r149, %r33, %r147;
	add.s32 	%r150, %r48, %r3;
	shl.b32 	%r12, %r33, 5;
	mad.lo.s32 	%r148, %r32, %r2, %r147;
	cvta.to.global.u64 	%rd1, %rd3;
	cvta.to.global.u64 	%rd2, %rd4;
	mov.b32 	%r155, 0;
$L__BB1_2:
	setp.ge.s32 	%p2, %r2, %r31;
	setp.ge.u32 	%p3, %r147, %r32;
	mov.b32 	%r153, 0;
	or.pred  	%p4, %p2, %p3;
	@%p4 bra 	$L__BB1_4;
	mul.wide.u32 	%rd6, %r148, 4;
	add.s64 	%rd7, %rd1, %rd6;
	ld.global.u32 	%r153, [%rd7];
$L__BB1_4:
	setp.ge.s32 	%p5, %r5, %r33;
	st.shared.u32 	[%r7], %r153;
	setp.ge.u32 	%p6, %r149, %r32;
	mov.b32 	%r154, 0;
	or.pred  	%p7, %p5, %p6;
	@%p7 bra 	$L__BB1_6;
	mul.wide.u32 	%rd8, %r150, 4;
	add.s64 	%rd9, %rd2, %rd8;
	ld.global.u32 	%r154, [%rd9];
$L__BB1_6:
	st.shared.u32 	[%r8], %r154;
	bar.sync 	0;
	ld.shared.u32 	%r51, [%r6];
	ld.shared.u32 	%r52, [%r9];
	mad.lo.s32 	%r53, %r52, %r51, %r155;
	ld.shared.u32 	%r54, [%r6+4];
	ld.shared.u32 	%r55, [%r9+128];
	mad.lo.s32 	%r56, %r55, %r54, %r53;
	ld.shared.u32 	%r57, [%r6+8];
	ld.shared.u32 	%r58, [%r9+256];
	mad.lo.s32 	%r59, %r58, %r57, %r56;
	ld.shared.u32 	%r60, [%r6+12];
	ld.shared.u32 	%r61, [%r9+384];
	mad.lo.s32 	%r62, %r61, %r60, %r59;
	ld.shared.u32 	%r63, [%r6+16];
	ld.shared.u32 	%r64, [%r9+512];
	mad.lo.s32 	%r65, %r64, %r63, %r62;
	ld.shared.u32 	%r66, [%r6+20];
	ld.shared.u32 	%r67, [%r9+640];
	mad.lo.s32 	%r68, %r67, %r66, %r65;
	ld.shared.u32 	%r69, [%r6+24];
	ld.shared.u32 	%r70, [%r9+768];
	mad.lo.s32 	%r71, %r70, %r69, %r68;
	ld.shared.u32 	%r72, [%r6+28];
	ld.shared.u32 	%r73, [%r9+896];
	mad.lo.s32 	%r74, %r73, %r72, %r71;
	ld.shared.u32 	%r75, [%r6+32];
	ld.shared.u32 	%r76, [%r9+1024];
	mad.lo.s32 	%r77, %r76, %r75, %r74;
	ld.shared.u32 	%r78, [%r6+36];
	ld.shared.u32 	%r79, [%r9+1152];
	mad.lo.s32 	%r80, %r79, %r78, %r77;
	ld.shared.u32 	%r81, [%r6+40];
	ld.shared.u32 	%r82, [%r9+1280];
	mad.lo.s32 	%r83, %r82, %r81, %r80;
	ld.shared.u32 	%r84, [%r6+44];
	ld.shared.u32 	%r85, [%r9+1408];
	mad.lo.s32 	%r86, %r85, %r84, %r83;
	ld.shared.u32 	%r87, [%r6+48];
	ld.shared.u32 	%r88, [%r9+1536];
	mad.lo.s32 	%r89, %r88, %r87, %r86;
	ld.shared.u32 	%r90, [%r6+52];
	ld.shared.u32 	%r91, [%r9+1664];
	mad.lo.s32 	%r92, %r91, %r90, %r89;
	ld.shared.u32 	%r93, [%r6+56];
	ld.shared.u32 	%r94, [%r9+1792];
	mad.lo.s32 	%r95, %r94, %r93, %r92;
	ld.shared.u32 	%r96, [%r6+60];
	ld.shared.u32 	%r97, [%r9+1920];
	mad.lo.s32 	%r98, %r97, %r96, %r95;
	ld.shared.u32 	%r99, [%r6+64];
	ld.shared.u32 	%r100, [%r9+2048];
	mad.lo.s32 	%r101, %r100, %r99, %r98;
	ld.shared.u32 	%r102, [%r6+68];
	ld.shared.u32 	%r103, [%r9+2176];
	mad.lo.s32 	%r104, %r103, %r102, %r101;
	ld.shared.u32 	%r105, [%r6+72];
	ld.shared.u32 	%r106, [%r9+2304];
	mad.lo.s32 	%r107, %r106, %r105, %r104;
	ld.shared.u32 	%r108, [%r6+76];
	ld.shared.u32 	%r109, [%r9+2432];
	mad.lo.s32 	%r110, %r109, %r108, %r107;
	ld.shared.u32 	%r111, [%r6+80];
	ld.shared.u32 	%r112, [%r9+2560];
	mad.lo.s32 	%r113, %r112, %r111, %r110;
	ld.shared.u32 	%r114, [%r6+84];
	ld.shared.u32 	%r115, [%r9+2688];
	mad.lo.s32 	%r116, %r115, %r114, %r113;
	ld.shared.u32 	%r117, [%r6+88];
	ld.shared.u32 	%r118, [%r9+2816];
	mad.lo.s32 	%r119, %r118, %r117, %r116;
	ld.shared.u32 	%r120, [%r6+92];
	ld.shared.u32 	%r121, [%r9+2944];
	mad.lo.s32 	%r122, %r121, %r120, %r119;
	ld.shared.u32 	%r123, [%r6+96];
	ld.shared.u32 	%r124, [%r9+3072];
	mad.lo.s32 	%r125, %r124, %r123, %r122;
	ld.shared.u32 	%r126, [%r6+100];
	ld.shared.u32 	%r127, [%r9+3200];
	mad.lo.s32 	%r128, %r127, %r126, %r125;
	ld.shared.u32 	%r129, [%r6+104];
	ld.shared.u32 	%r130, [%r9+3328];
	mad.lo.s32 	%r131, %r130, %r129, %r128;
	ld.shared.u32 	%r132, [%r6+108];
	ld.shared.u32 	%r133, [%r9+3456];
	mad.lo.s32 	%r134, %r133, %r132, %r131;
	ld.shared.u32 	%r135, [%r6+112];
	ld.shared.u32 	%r136, [%r9+3584];
	mad.lo.s32 	%r137, %r136, %r135, %r134;
	ld.shared.u32 	%r138, [%r6+116];
	ld.shared.u32 	%r139, [%r9+3712];
	mad.lo.s32 	%r140, %r139, %r138, %r137;
	ld.shared.u32 	%r141, [%r6+120];
	ld.shared.u32 	%r142, [%r9+3840];
	mad.lo.s32 	%r143, %r142, %r141, %r140;
	ld.shared.u32 	%r144, [%r6+124];
	ld.shared.u32 	%r145, [%r9+3968];
	mad.lo.s32 	%r155, %r145, %r144, %r143;
	bar.sync 	0;
	add.s32 	%r151, %r151, 1;
	add.s32 	%r150, %r150, %r12;
	add.s32 	%r149, %r149, 32;
	add.s32 	%r148, %r148, 32;
	add.s32 	%r147, %r147, 32;
	setp.ne.s32 	%p8, %r151, 1;
	@%p8 bra 	$L__BB1_2;
$L__BB1_7:
	setp.ge.s32 	%p9, %r2, %r31;
	setp.ge.s32 	%p10, %r5, %r33;
	or.pred  	%p11, %p9, %p10;
	@%p11 bra 	$L__BB1_9;
	mad.lo.s32 	%r146, %r33, %r2, %r5;
	cvta.to.global.u64 	%rd10, %rd5;
	mul.wide.s32 	%rd11, %r146, 4;
	add.s64 	%rd12, %rd10, %rd11;
	st.global.u32 	[%rd12], %r155;
$L__BB1_9:
	ret;

}


// ===== COMPILED SASS (sm_100) =====

	.target	sm_100

	.elftype	@"ET_EXEC"


//--------------------- .note.nv.tkinfo           --------------------------
	.section	.note.nv.tkinfo,"",@"SHT_NOTE"
	.sectionflags	@"SHF_NOTE_NV_TKINFO"
	.tkinfo
        /*0018*/ 	.word	0x00000002
        /*0030*/ 	.string	""
        /*0030*/ 	.string	"ptxas"
        /*0030*/ 	.string	"Cuda compilation tools, release 13.0, V13.0.88"
        /*0030*/ 	.string	"Build cuda_13.0.r13.0/compiler.36424714_0"
        /*0030*/ 	.string	"-arch sm_100 -m 64 "



//--------------------- .note.nv.cuinfo           --------------------------
	.section	.note.nv.cuinfo,"",@"SHT_NOTE"
	.sectionflags	@"SHF_NOTE_NV_CUINFO"
        /*0018*/ 	.short	0x0002
        /*001a*/ 	.short	0x0064
        /*001c*/ 	.short	0x0082
	.zero		2


//--------------------- .nv.info                  --------------------------
	.section	.nv.info,"",@"SHT_CUDA_INFO"
	.align	4


	//----- nvinfo : EIATTR_REGCOUNT
	.align		4
        /*0000*/ 	.byte	0x04, 0x2f
        /*0002*/ 	.short	(.L_1 - .L_0)
	.align		4
.L_0:
        /*0004*/ 	.word	index@(_Z20matrixMultiplyKernelPiS_S_iii)
        /*0008*/ 	.word	0x00000020


	//----- nvinfo : EIATTR_FRAME_SIZE
	.align		4
.L_1:
        /*000c*/ 	.byte	0x04, 0x11
        /*000e*/ 	.short	(.L_3 - .L_2)
	.align		4
.L_2:
        /*0010*/ 	.word	index@(_Z20matrixMultiplyKernelPiS_S_iii)
        /*0014*/ 	.word	0x00000000


	//----- nvinfo : EIATTR_REGCOUNT
	.align		4
.L_3:
        /*0018*/ 	.byte	0x04, 0x2f
        /*001a*/ 	.short	(.L_5 - .L_4)
	.align		4
.L_4:
        /*001c*/ 	.word	index@(_Z26matrixMultiplySharedKernelPiS_S_iii)
        /*0020*/ 	.word	0x00000020


	//----- nvinfo : EIATTR_FRAME_SIZE
	.align		4
.L_5:
        /*0024*/ 	.byte	0x04, 0x11
        /*0026*/ 	.short	(.L_7 - .L_6)
	.align		4
.L_6:
        /*0028*/ 	.word	index@(_Z26matrixMultiplySharedKernelPiS_S_iii)
        /*002c*/ 	.word	0x00000000


	//----- nvinfo : EIATTR_MIN_STACK_SIZE
	.align		4
.L_7:
        /*0030*/ 	.byte	0x04, 0x12
        /*0032*/ 	.short	(.L_9 - .L_8)
	.align		4
.L_8:
        /*0034*/ 	.word	index@(_Z26matrixMultiplySharedKernelPiS_S_iii)
        /*0038*/ 	.word	0x00000000


	//----- nvinfo : EIATTR_MIN_STACK_SIZE
	.align		4
.L_9:
        /*003c*/ 	.byte	0x04, 0x12
        /*003e*/ 	.short	(.L_11 - .L_10)
	.align		4
.L_10:
        /*0040*/ 	.word	index@(_Z20matrixMultiplyKernelPiS_S_iii)
        /*0044*/ 	.word	0x00000000
.L_11:


//--------------------- .nv.compat                --------------------------
	.section	.nv.compat,"",@"SHT_CUDA_COMPAT_INFO"
	.align	4
        /*0000*/ 	.byte	0x02, 0x09, 0x00, 0x00, 0x02, 0x02, 0x01, 0x00, 0x02, 0x05, 0x05, 0x00, 0x03, 0x07, 0x01, 0x01
        /*0010*/ 	.byte	0x02, 0x03, 0x00, 0x00, 0x02, 0x06, 0x01, 0x00, 0x04, 0x0b, 0x08, 0x00, 0x09, 0x00, 0x00, 0x00
        /*0020*/ 	.byte	0x00, 0x00, 0x00, 0x00


//--------------------- .nv.info._Z26matrixMultiplySharedKernelPiS_S_iii --------------------------
	.section	.nv.info._Z26matrixMultiplySharedKernelPiS_S_iii,"",@"SHT_CUDA_INFO"
	.sectionflags	@""
	.align	4


	//----- nvinfo : EIATTR_CUDA_API_VERSION
	.align		4
        /*0000*/ 	.byte	0x04, 0x37
        /*0002*/ 	.short	(.L_13 - .L_12)
.L_12:
        /*0004*/ 	.word	0x00000082


	//----- nvinfo : EIATTR_KPARAM_INFO
	.align		4
.L_13:
        /*0008*/ 	.byte	0x04, 0x17
        /*000a*/ 	.short	(.L_15 - .L_14)
.L_14:
        /*000c*/ 	.word	0x00000000
        /*0010*/ 	.short	0x0005
        /*0012*/ 	.short	0x0020
        /*0014*/ 	.byte	0x00, 0xf0, 0x11, 0x00


	//----- nvinfo : EIATTR_KPARAM_INFO
	.align		4
.L_15:
        /*0018*/ 	.byte	0x04, 0x17
        /*001a*/ 	.short	(.L_17 - .L_16)
.L_16:
        /*001c*/ 	.word	0x00000000
        /*0020*/ 	.short	0x0004
        /*0022*/ 	.short	0x001c
        /*0024*/ 	.byte	0x00, 0xf0, 0x11, 0x00


	//----- nvinfo : EIATTR_KPARAM_INFO
	.align		4
.L_17:
        /*0028*/ 	.byte	0x04, 0x17
        /*002a*/ 	.short	(.L_19 - .L_18)
.L_18:
        /*002c*/ 	.word	0x00000000
        /*0030*/ 	.short	0x0003
        /*0032*/ 	.short	0x0018
        /*0034*/ 	.byte	0x00, 0xf0, 0x11, 0x00


	//----- nvinfo : EIATTR_KPARAM_INFO
	.align		4
.L_19:
        /*0038*/ 	.byte	0x04, 0x17
        /*003a*/ 	.short	(.L_21 - .L_20)
.L_20:
        /*003c*/ 	.word	0x00000000
        /*0040*/ 	.short	0x0002
        /*0042*/ 	.short	0x0010
        /*0044*/ 	.byte	0x00, 0xf5, 0x21, 0x00


	//----- nvinfo : EIATTR_KPARAM_INFO
	.align		4
.L_21:
        /*0048*/ 	.byte	0x04, 0x17
        /*004a*/ 	.short	(.L_23 - .L_22)
.L_22:
        /*004c*/ 	.word	0x00000000
        /*0050*/ 	.short	0x0001
        /*0052*/ 	.short	0x0008
        /*0054*/ 	.byte	0x00, 0xf5, 0x21, 0x00


	//----- nvinfo : EIATTR_KPARAM_INFO
	.align		4
.L_23:
        /*0058*/ 	.byte	0x04, 0x17
        /*005a*/ 	.short	(.L_25 - .L_24)
.L_24:
        /*005c*/ 	.word	0x00000000
        /*0060*/ 	.short	0x0000
        /*0062*/ 	.short	0x0000
        /*0064*/ 	.byte	0x00, 0xf5, 0x21, 0x00


	//----- nvinfo : EIATTR_SPARSE_MMA_MASK
	.align		4
.L_25:
        /*0068*/ 	.byte	0x03, 0x50
        /*006a*/ 	.short	0x0000


	//----- nvinfo : EIATTR_MAXREG_COUNT
	.align		4
        /*006c*/ 	.byte	0x03, 0x1b
        /*006e*/ 	.short	0x00ff


	//----- nvinfo : EIATTR_NUM_BARRIERS
	.align		4
        /*0070*/ 	.byte	0x02, 0x4c
        /*0072*/ 	.byte	0x01
	.zero		1


	//----- nvinfo : EIATTR_MERCURY_ISA_VERSION
	.align		4
        /*0074*/ 	.byte	0x03, 0x5f
        /*0076*/ 	.short	0x0101


	//----- nvinfo : EIATTR_VRC_CTA_INIT_COUNT
	.align		4
        /*0078*/ 	.byte	0x02, 0x4a
	.zero		1
	.zero		1


	//----- nvinfo : EIATTR_EXIT_INSTR_OFFSETS
	.align		4
        /*007c*/ 	.byte	0x04, 0x1c
        /*007e*/ 	.short	(.L_27 - .L_26)


	//   ....[0]....
.L_26:
        /*0080*/ 	.word	0x00000840


	//   ....[1]....
        /*0084*/ 	.word	0x00000890


	//----- nvinfo : EIATTR_CBANK_PARAM_SIZE
	.align		4
.L_27:
        /*0088*/ 	.byte	0x03, 0x19
        /*008a*/ 	.short	0x0024


	//----- nvinfo : EIATTR_PARAM_CBANK
	.align		4
        /*008c*/ 	.byte	0x04, 0x0a
        /*008e*/ 	.short	(.L_29 - .L_28)
	.align		4
.L_28:
        /*0090*/ 	.word	index@(.nv.constant0._Z26matrixMultiplySharedKernelPiS_S_iii)
        /*0094*/ 	.short	0x0380
        /*0096*/ 	.short	0x0024


	//----- nvinfo : EIATTR_SW_WAR
	.align		4
.L_29:
        /*0098*/ 	.byte	0x04, 0x36
        /*009a*/ 	.short	(.L_31 - .L_30)
.L_30:
        /*009c*/ 	.word	0x00000008
.L_31:


//--------------------- .nv.info._Z20matrixMultiplyKernelPiS_S_iii --------------------------
	.section	.nv.info._Z20matrixMultiplyKernelPiS_S_iii,"",@"SHT_CUDA_INFO"
	.sectionflags	@""
	.align	4


	//----- nvinfo : EIATTR_CUDA_API_VERSION
	.align		4
        /*0000*/ 	.byte	0x04, 0x37
        /*0002*/ 	.short	(.L_33 - .L_32)
.L_32:
        /*0004*/ 	.word	0x00000082


	//----- nvinfo : EIATTR_KPARAM_INFO
	.align		4
.L_33:
        /*0008*/ 	.byte	0x04, 0x17
        /*000a*/ 	.short	(.L_35 - .L_34)
.L_34:
        /*000c*/ 	.word	0x00000000
        /*0010*/ 	.short	0x0005
        /*0012*/ 	.short	0x0020
        /*0014*/ 	.byte	0x00, 0xf0, 0x11, 0x00


	//----- nvinfo : EIATTR_KPARAM_INFO
	.align		4
.L_35:
        /*0018*/ 	.byte	0x04, 0x17
        /*001a*/ 	.short	(.L_37 - .L_36)
.L_36:
        /*001c*/ 	.word	0x00000000
        /*0020*/ 	.short	0x0004
        /*0022*/ 	.short	0x001c
        /*0024*/ 	.byte	0x00, 0xf0, 0x11, 0x00


	//----- nvinfo : EIATTR_KPARAM_INFO
	.align		4
.L_37:
        /*0028*/ 	.byte	0x04, 0x17
        /*002a*/ 	.short	(.L_39 - .L_38)
.L_38:
        /*002c*/ 	.word	0x00000000
        /*0030*/ 	.short	0x0003
        /*0032*/ 	.short	0x0018
        /*0034*/ 	.byte	0x00, 0xf0, 0x11, 0x00


	//----- nvinfo : EIATTR_KPARAM_INFO
	.align		4
.L_39:
        /*0038*/ 	.byte	0x04, 0x17
        /*003a*/ 	.short	(.L_41 - .L_40)
.L_40:
        /*003c*/ 	.word	0x00000000
        /*0040*/ 	.short	0x0002
        /*0042*/ 	.short	0x0010
        /*0044*/ 	.byte	0x00, 0xf5, 0x21, 0x00


	//----- nvinfo : EIATTR_KPARAM_INFO
	.align		4
.L_41:
        /*0048*/ 	.byte	0x04, 0x17
        /*004a*/ 	.short	(.L_43 - .L_42)
.L_42:
        /*004c*/ 	.word	0x00000000
        /*0050*/ 	.short	0x0001
        /*0052*/ 	.short	0x0008
        /*0054*/ 	.byte	0x00, 0xf5, 0x21, 0x00


	//----- nvinfo : EIATTR_KPARAM_INFO
	.align		4
.L_43:
        /*0058*/ 	.byte	0x04, 0x17
        /*005a*/ 	.short	(.L_45 - .L_44)
.L_44:
        /*005c*/ 	.word	0x00000000
        /*0060*/ 	.short	0x0000
        /*0062*/ 	.short	0x0000
        /*0064*/ 	.byte	0x00, 0xf5, 0x21, 0x00


	//----- nvinfo : EIATTR_SPARSE_MMA_MASK
	.align		4
.L_45:
        /*0068*/ 	.byte	0x03, 0x50
        /*006a*/ 	.short	0x0000


	//----- nvinfo : EIATTR_MAXREG_COUNT
	.align		4
        /*006c*/ 	.byte	0x03, 0x1b
        /*006e*/ 	.short	0x00ff


	//----- nvinfo : EIATTR_MERCURY_ISA_VERSION
	.align		4
        /*0070*/ 	.byte	0x03, 0x5f
        /*0072*/ 	.short	0x0101


	//----- nvinfo : EIATTR_VRC_CTA_INIT_COUNT
	.align		4
        /*0074*/ 	.byte	0x02, 0x4a
	.zero		1
	.zero		1


	//----- nvinfo : EIATTR_EXIT_INSTR_OFFSETS
	.align		4
        /*0078*/ 	.byte	0x04, 0x1c
        /*007a*/ 	.short	(.L_47 - .L_46)


	//   ....[0]....
.L_46:
        /*007c*/ 	.word	0x000000d0


	//   ....[1]....
        /*0080*/ 	.word	0x000008e0


	//----- nvinfo : EIATTR_CBANK_PARAM_SIZE
	.align		4
.L_47:
        /*0084*/ 	.byte	0x03, 0x19
        /*0086*/ 	.short	0x0024


	//----- nvinfo : EIATTR_PARAM_CBANK
	.align		4
        /*0088*/ 	.byte	0x04, 0x0a
        /*008a*/ 	.short	(.L_49 - .L_48)
	.align		4
.L_48:
        /*008c*/ 	.word	index@(.nv.constant0._Z20matrixMultiplyKernelPiS_S_iii)
        /*0090*/ 	.short	0x0380
        /*0092*/ 	.short	0x0024


	//----- nvinfo : EIATTR_SW_WAR
	.align		4
.L_49:
        /*0094*/ 	.byte	0x04, 0x36
        /*0096*/ 	.short	(.L_51 - .L_50)
.L_50:
        /*0098*/ 	.word	0x00000008
.L_51:


//--------------------- .nv.callgraph             --------------------------
	.section	.nv.callgraph,"",@"SHT_CUDA_CALLGRAPH"
	.align	4
	.sectionentsize	8
	.align		4
        /*0000*/ 	.word	0x00000000
	.align		4
        /*0004*/ 	.word	0xffffffff
	.align		4
        /*0008*/ 	.word	0x00000000
	.align		4
        /*000c*/ 	.word	0xfffffffe
	.align		4
        /*0010*/ 	.word	0x00000000
	.align		4
        /*0014*/ 	.word	0xfffffffd
	.align		4
        /*0018*/ 	.word	0x00000000
	.align		4
        /*001c*/ 	.word	0xfffffffc


//--------------------- .text._Z26matrixMultiplySharedKernelPiS_S_iii --------------------------
	.section	.text._Z26matrixMultiplySharedKernelPiS_S_iii,"ax",@progbits
	.align	128
        .global         _Z26matrixMultiplySharedKernelPiS_S_iii
        .type           _Z26matrixMultiplySharedKernelPiS_S_iii,@function
        .size           _Z26matrixMultiplySharedKernelPiS_S_iii,(.L_x_8 - _Z26matrixMultiplySharedKernelPiS_S_iii)
        .other          _Z26matrixMultiplySharedKernelPiS_S_iii,@"STO_CUDA_ENTRY STV_DEFAULT"
_Z26matrixMultiplySharedKernelPiS_S_iii:
.text._Z26matrixMultiplySharedKernelPiS_S_iii:
[----:B------:R-:W-:Y:S01]  /*0000*/  LDC R1, c[0x0][0x37c] ;  /* 0x0000df00ff017b82 */ /* 0x000fe20000000800 */
[----:B------:R-:W0:Y:S01]  /*0010*/  S2R R18, SR_CTAID.Y ;  /* 0x0000000000127919 */ /* 0x000e220000002600 */
[----:B------:R-:W1:Y:S01]  /*0020*/  LDCU UR9, c[0x0][0x39c] ;  /* 0x00007380ff0977ac */ /* 0x000e620008000800 */
[----:B------:R-:W-:Y:S01]  /*0030*/  HFMA2 R21, -RZ, RZ, 0, 0 ;  /* 0x00000000ff157431 */ /* 0x000fe200000001ff */
[----:B------:R-:W0:Y:S01]  /*0040*/  S2R R17, SR_TID.Y ;  /* 0x0000000000117919 */ /* 0x000e220000002200 */
[----:B------:R-:W2:Y:S01]  /*0050*/  LDCU UR13, c[0x0][0x3a0] ;  /* 0x00007400ff0d77ac */ /* 0x000ea20008000800 */
[----:B------:R-:W3:Y:S01]  /*0060*/  S2R R2, SR_CTAID.X ;  /* 0x0000000000027919 */ /* 0x000ee20000002500 */
[----:B------:R-:W4:Y:S01]  /*0070*/  LDCU.64 UR10, c[0x0][0x358] ;  /* 0x00006b00ff0a77ac */ /* 0x000f220008000a00 */
[----:B------:R-:W3:Y:S01]  /*0080*/  S2R R16, SR_TID.X ;  /* 0x0000000000107919 */ /* 0x000ee20000002100 */
[----:B-1----:R-:W-:Y:S01]  /*0090*/  UISETP.GE.AND UP0, UPT, UR9, -0x1e, UPT ;  /* 0xffffffe20900788c */ /* 0x002fe2000bf06270 */
[----:B0-----:R-:W-:-:S02]  /*00a0*/  LEA R18, R18, R17, 0x5 ;  /* 0x0000001112127211 */ /* 0x001fc400078e28ff */
[----:B---3--:R-:W-:-:S06]  /*00b0*/  LEA R19, R2, R16, 0x5 ;  /* 0x0000001002137211 */ /* 0x008fcc00078e28ff */
[----:B--2-4-:R-:W-:Y:S05]  /*00c0*/  BRA.U !UP0, `(.L_x_0) ;  /* 0x0000000508d07547 */ /* 0x014fea000b800000 */
[----:B------:R-:W0:Y:S01]  /*00d0*/  S2UR UR7, SR_CgaCtaId ;  /* 0x00000000000779c3 */ /* 0x000e220000008800 */
[----:B------:R-:W1:Y:S01]  /*00e0*/  LDCU UR12, c[0x0][0x3a0] ;  /* 0x00007400ff0c77ac */ /* 0x000e620008000800 */
[----:B------:R-:W-:Y:S01]  /*00f0*/  MOV R21, RZ ;  /* 0x000000ff00157202 */ /* 0x000fe20000000f00 */
[----:B------:R-:W-:Y:S01]  /*0100*/  IMAD R6, R18, UR9, R16 ;  /* 0x0000000912067c24 */ /* 0x000fe2000f8e0210 */
[----:B------:R-:W-:Y:S01]  /*0110*/  UMOV UR6, 0x400 ;  /* 0x0000040000067882 */ /* 0x000fe20000000000 */
[----:B------:R-:W-:-:S03]  /*0120*/  UIADD3 UR4, UPT, UPT, UR9, -0x1, URZ ;  /* 0xffffffff09047890 */ /* 0x000fc6000fffe0ff */
[----:B------:R-:W2:Y:S01]  /*0130*/  LDC R0, c[0x0][0x3a0] ;  /* 0x0000e800ff007b82 */ /* 0x000ea20000000800 */
[----:B------:R-:W3:Y:S01]  /*0140*/  LDCU.64 UR14, c[0x0][0x398] ;  /* 0x00007300ff0e77ac */ /* 0x000ee20008000a00 */
[----:B------:R-:W-:-:S04]  /*0150*/  USHF.R.S32.HI UR5, URZ, 0x1f, UR4 ;  /* 0x0000001fff057899 */ /* 0x000fc80008011404 */
[----:B------:R-:W-:Y:S01]  /*0160*/  ULEA.HI UR5, UR5, UR4, URZ, 0x5 ;  /* 0x0000000405057291 */ /* 0x000fe2000f8f28ff */
[----:B-1----:R-:W-:-:S03]  /*0170*/  IMAD R7, R17, UR12, R16 ;  /* 0x0000000c11077c24 */ /* 0x002fc6000f8e0210 */
[----:B------:R-:W-:Y:S02]  /*0180*/  USHF.R.S32.HI UR5, URZ, 0x5, UR5 ;  /* 0x00000005ff057899 */ /* 0x000fe40008011405 */
[----:B0-----:R-:W-:Y:S01]  /*0190*/  ULEA UR8, UR7, UR6, 0x18 ;  /* 0x0000000607087291 */ /* 0x001fe2000f8ec0ff */
[----:B------:R-:W-:Y:S01]  /*01a0*/  LEA R7, R2, R7, 0x5 ;  /* 0x0000000702077211 */ /* 0x000fe200078e28ff */
[----:B------:R-:W-:Y:S02]  /*01b0*/  UIADD3 UR6, UPT, UPT, UR6, 0x1000, URZ ;  /* 0x0000100006067890 */ /* 0x000fe4000fffe0ff */
[----:B------:R-:W-:Y:S02]  /*01c0*/  UIADD3 UR5, UPT, UPT, -UR5, URZ, URZ ;  /* 0x000000ff05057290 */ /* 0x000fe4000fffe1ff */
[----:B------:R-:W-:Y:S01]  /*01d0*/  ULEA UR6, UR7, UR6, 0x18 ;  /* 0x0000000607067291 */ /* 0x000fe2000f8ec0ff */
[----:B------:R-:W-:-:S04]  /*01e0*/  LEA R5, R17, UR8, 0x7 ;  /* 0x0000000811057c11 */ /* 0x000fc8000f8e38ff */
[C---:B------:R-:W-:Y:S02]  /*01f0*/  LEA R4, R16.reuse, R5, 0x2 ;  /* 0x0000000510047211 */ /* 0x040fe400078e10ff */
[----:B------:R-:W-:-:S04]  /*0200*/  LEA R3, R16, UR6, 0x2 ;  /* 0x0000000610037c11 */ /* 0x000fc8000f8e10ff */
[----:B---3--:R-:W-:-:S07]  /*0210*/  LEA R2, R17, R3, 0x7 ;  /* 0x0000000311027211 */ /* 0x008fce00078e38ff */
.L_x_1:
[----:B------:R-:W-:Y:S01]  /*0220*/  ISETP.GE.U32.AND P1, PT, R16, UR15, PT ;  /* 0x0000000f10007c0c */ /* 0x000fe2000bf26070 */
[----:B------:R-:W-:Y:S01]  /*0230*/  HFMA2 R24, -RZ, RZ, 0, 0 ;  /* 0x00000000ff187431 */ /* 0x000fe200000001ff */
[----:B------:R-:W-:Y:S02]  /*0240*/  ISETP.GE.U32.AND P0, PT, R17, UR15, PT ;  /* 0x0000000f11007c0c */ /* 0x000fe4000bf06070 */
[----:B------:R-:W-:Y:S02]  /*0250*/  ISETP.GE.OR P1, PT, R18, UR14, P1 ;  /* 0x0000000e12007c0c */ /* 0x000fe40008f26670 */
[----:B--2---:R-:W-:Y:S02]  /*0260*/  ISETP.GE.OR P0, PT, R19, R0, P0 ;  /* 0x000000001300720c */ /* 0x004fe40000706670 */
[----:B------:R-:W-:-:S09]  /*0270*/  MOV R29, RZ ;  /* 0x000000ff001d7202 */ /* 0x000fd20000000f00 */
[----:B------:R-:W0:Y:S08]  /*0280*/  @!P1 LDC.64 R10, c[0x0][0x380] ;  /* 0x0000e000ff0a9b82 */ /* 0x000e300000000a00 */
[----:B------:R-:W1:Y:S01]  /*0290*/  @!P0 LDC.64 R8, c[0x0][0x388] ;  /* 0x0000e200ff088b82 */ /* 0x000e620000000a00 */
[----:B0-----:R-:W-:-:S05]  /*02a0*/  @!P1 IMAD.WIDE.U32 R10, R6, 0x4, R10 ;  /* 0x00000004060a9825 */ /* 0x001fca00078e000a */
[----:B------:R-:W2:Y:S01]  /*02b0*/  @!P1 LDG.E R29, desc[UR10][R10.64] ;  /* 0x0000000a0a1d9981 */ /* 0x000ea2000c1e1900 */
[----:B-1----:R-:W-:-:S05]  /*02c0*/  @!P0 IMAD.WIDE.U32 R22, R7, 0x4, R8 ;  /* 0x0000000407168825 */ /* 0x002fca00078e0008 */
[----:B------:R-:W3:Y:S01]  /*02d0*/  @!P0 LDG.E R24, desc[UR10][R22.64] ;  /* 0x0000000a16188981 */ /* 0x000ee2000c1e1900 */
[----:B------:R-:W-:-:S04]  /*02e0*/  UIADD3 UR5, UPT, UPT, UR5, 0x1, URZ ;  /* 0x0000000105057890 */ /* 0x000fc8000fffe0ff */
[----:B------:R-:W-:Y:S01]  /*02f0*/  UISETP.NE.AND UP0, UPT, UR5, 0x1, UPT ;  /* 0x000000010500788c */ /* 0x000fe2000bf05270 */
[----:B------:R-:W-:Y:S01]  /*0300*/  IADD3 R17, PT, PT, R17, 0x20, RZ ;  /* 0x0000002011117810 */ /* 0x000fe20007ffe0ff */
[----:B--2---:R-:W-:Y:S04]  /*0310*/  STS [R4], R29 ;  /* 0x0000001d04007388 */ /* 0x004fe80000000800 */
[----:B---3--:R-:W-:Y:S01]  /*0320*/  STS [R2], R24 ;  /* 0x0000001802007388 */ /* 0x008fe20000000800 */
[----:B------:R-:W-:Y:S06]  /*0330*/  BAR.SYNC.DEFER_BLOCKING 0x0 ;  /* 0x0000000000007b1d */ /* 0x000fec0000010000 */
[----:B------:R-:W-:Y:S04]  /*0340*/  LDS R28, [R3] ;  /* 0x00000000031c7984 */ /* 0x000fe80000000800 */
[----:B------:R-:W0:Y:S04]  /*0350*/  LDS.128 R12, [R5] ;  /* 0x00000000050c7984 */ /* 0x000e280000000c00 */
[----:B------:R-:W1:Y:S04]  /*0360*/  LDS R22, [R3+0x80] ;  /* 0x0000800003167984 */ /* 0x000e680000000800 */
[----:B------:R-:W2:Y:S04]  /*0370*/  LDS R27, [R3+0x100] ;  /* 0x00010000031b7984 */ /* 0x000ea80000000800 */
[----:B------:R-:W3:Y:S04]  /*0380*/  LDS R26, [R3+0x180] ;  /* 0x00018000031a7984 */ /* 0x000ee80000000800 */
[----:B------:R-:W-:Y:S04]  /*0390*/  LDS R25, [R3+0x200] ;  /* 0x0002000003197984 */ /* 0x000fe80000000800 */
[----:B------:R-:W4:Y:S04]  /*03a0*/  LDS.128 R8, [R5+0x10] ;  /* 0x0000100005087984 */ /* 0x000f280000000c00 */
[----:B------:R-:W5:Y:S04]  /*03b0*/  LDS R20, [R3+0x280] ;  /* 0x0002800003147984 */ /* 0x000f680000000800 */
[----:B------:R-:W-:Y:S04]  /*03c0*/  LDS R24, [R3+0x380] ;  /* 0x0003800003187984 */ /* 0x000fe80000000800 */
[----:B------:R-:W-:Y:S01]  /*03d0*/  LDS R23, [R3+0x400] ;  /* 0x0004000003177984 */ /* 0x000fe20000000800 */
[----:B0-----:R-:W-:-:S03]  /*03e0*/  IMAD R12, R12, R28, R21 ;  /* 0x0000001c0c0c7224 */ /* 0x001fc600078e0215 */
[----:B------:R-:W0:Y:S01]  /*03f0*/  LDS R21, [R3+0x300] ;  /* 0x0003000003157984 */ /* 0x000e220000000800 */
[----:B-1----:R-:W-:-:S03]  /*0400*/  IMAD R12, R22, R13, R12 ;  /* 0x0000000d160c7224 */ /* 0x002fc600078e020c */
[----:B------:R-:W-:Y:S01]  /*0410*/  LDS R22, [R3+0x480] ;  /* 0x0004800003167984 */ /* 0x000fe20000000800 */
[----:B--2---:R-:W-:-:S04]  /*0420*/  IMAD R12, R27, R14, R12 ;  /* 0x0000000e1b0c7224 */ /* 0x004fc800078e020c */
[----:B---3--:R-:W-:Y:S02]  /*0430*/  IMAD R26, R26, R15, R12 ;  /* 0x0000000f1a1a7224 */ /* 0x008fe400078e020c */
[----:B------:R-:W1:Y:S02]  /*0440*/  LDS.128 R12, [R5+0x20] ;  /* 0x00002000050c7984 */ /* 0x000e640000000c00 */
[----:B----4-:R-:W-:Y:S02]  /*0450*/  IMAD R8, R8, R25, R26 ;  /* 0x0000001908087224 */ /* 0x010fe400078e021a */
[----:B------:R-:W2:Y:S02]  /*0460*/  LDS R25, [R3+0x500] ;  /* 0x0005000003197984 */ /* 0x000ea40000000800 */
[----:B-----5:R-:W-:Y:S02]  /*0470*/  IMAD R8, R20, R9, R8 ;  /* 0x0000000914087224 */ /* 0x020fe400078e0208 */
[----:B------:R-:W3:Y:S04]  /*0480*/  LDS R26, [R3+0x580] ;  /* 0x00058000031a7984 */ /* 0x000ee80000000800 */
[----:B------:R-:W-:Y:S01]  /*0490*/  LDS R20, [R3+0x680] ;  /* 0x0006800003147984 */ /* 0x000fe20000000800 */
[----:B0-----:R-:W-:-:S03]  /*04a0*/  IMAD R8, R21, R10, R8 ;  /* 0x0000000a15087224 */ /* 0x001fc600078e0208 */
[----:B------:R-:W-:Y:S01]  /*04b0*/  LDS R21, [R3+0x600] ;  /* 0x0006000003157984 */ /* 0x000fe20000000800 */
[----:B------:R-:W-:-:S03]  /*04c0*/  IMAD R24, R24, R11, R8 ;  /* 0x0000000b18187224 */ /* 0x000fc600078e0208 */
[----:B------:R-:W0:Y:S01]  /*04d0*/  LDS.128 R8, [R5+0x30] ;  /* 0x0000300005087984 */ /* 0x000e220000000c00 */
[----:B-1----:R-:W-:-:S03]  /*04e0*/  IMAD R12, R12, R23, R24 ;  /* 0x000000170c0c7224 */ /* 0x002fc600078e0218 */
[----:B------:R-:W1:Y:S01]  /*04f0*/  LDS R23, [R3+0x700] ;  /* 0x0007000003177984 */ /* 0x000e620000000800 */
[----:B------:R-:W-:-:S03]  /*0500*/  IMAD R12, R22, R13, R12 ;  /* 0x0000000d160c7224 */ /* 0x000fc600078e020c */
[----:B------:R-:W4:Y:S01]  /*0510*/  LDS R24, [R3+0x780] ;  /* 0x0007800003187984 */ /* 0x000f220000000800 */
[----:B--2---:R-:W-:-:S03]  /*0520*/  IMAD R12, R25, R14, R12 ;  /* 0x0000000e190c7224 */ /* 0x004fc600078e020c */
[----:B------:R-:W-:Y:S01]  /*0530*/  LDS R25, [R3+0x800] ;  /* 0x0008000003197984 */ /* 0x000fe20000000800 */
[----:B---3--:R-:W-:-:S03]  /*0540*/  IMAD R26, R26, R15, R12 ;  /* 0x0000000f1a1a7224 */ /* 0x008fc600078e020c */
[----:B------:R-:W2:Y:S04]  /*0550*/  LDS.128 R12, [R5+0x40] ;  /* 0x00004000050c7984 */ /* 0x000ea80000000c00 */
[----:B------:R-:W3:Y:S01]  /*0560*/  LDS R22, [R3+0x880] ;  /* 0x0008800003167984 */ /* 0x000ee20000000800 */
[----:B0-----:R-:W-:-:S03]  /*0570*/  IMAD R8, R8, R21, R26 ;  /* 0x0000001508087224 */ /* 0x001fc600078e021a */
[----:B------:R-:W0:Y:S04]  /*0580*/  LDS R21, [R3+0x900] ;  /* 0x0009000003157984 */ /* 0x000e280000000800 */
[----:B------:R-:W5:Y:S01]  /*0590*/  LDS R26, [R3+0x980] ;  /* 0x00098000031a7984 */ /* 0x000f620000000800 */
[----:B------:R-:W-:-:S03]  /*05a0*/  IMAD R8, R20, R9, R8 ;  /* 0x0000000914087224 */ /* 0x000fc600078e0208 */
[----:B------:R-:W-:Y:S01]  /*05b0*/  LDS R20, [R3+0xa80] ;  /* 0x000a800003147984 */ /* 0x000fe20000000800 */
[----:B-1----:R-:W-:-:S03]  /*05c0*/  IMAD R8, R23, R10, R8 ;  /* 0x0000000a17087224 */ /* 0x002fc600078e0208 */
[----:B------:R-:W-:Y:S01]  /*05d0*/  LDS R23, [R3+0xa00] ;  /* 0x000a000003177984 */ /* 0x000fe20000000800 */
[----:B----4-:R-:W-:-:S03]  /*05e0*/  IMAD R24, R24, R11, R8 ;  /* 0x0000000b18187224 */ /* 0x010fc600078e0208 */
[----:B------:R-:W1:Y:S01]  /*05f0*/  LDS.128 R8, [R5+0x50] ;  /* 0x0000500005087984 */ /* 0x000e620000000c00 */
[----:B--2---:R-:W-:-:S03]  /*0600*/  IMAD R12, R12, R25, R24 ;  /* 0x000000190c0c7224 */ /* 0x004fc600078e0218 */
[----:B------:R-:W2:Y:S01]  /*0610*/  LDS R25, [R3+0xb00] ;  /* 0x000b000003197984 */ /* 0x000ea20000000800 */
[----:B---3--:R-:W-:-:S03]  /*0620*/  IMAD R12, R22, R13, R12 ;  /* 0x0000000d160c7224 */ /* 0x008fc600078e020c */
[----:B------:R-:W3:Y:S04]  /*0630*/  LDS R22, [R3+0xb80] ;  /* 0x000b800003167984 */ /* 0x000ee80000000800 */
[----:B------:R-:W-:Y:S01]  /*0640*/  LDS R24, [R3+0xc80] ;  /* 0x000c800003187984 */ /* 0x000fe20000000800 */
[----:B0-----:R-:W-:-:S03]  /*0650*/  IMAD R12, R21, R14, R12 ;  /* 0x0000000e150c7224 */ /* 0x001fc600078e020c */
[----:B------:R-:W-:Y:S01]  /*0660*/  LDS R21, [R3+0xc00] ;  /* 0x000c000003157984 */ /* 0x000fe20000000800 */
[----:B-----5:R-:W-:-:S03]  /*0670*/  IMAD R26, R26, R15, R12 ;  /* 0x0000000f1a1a7224 */ /* 0x020fc600078e020c */
        /* <DEDUP_REMOVED lines=13> */
[----:B------:R-:W-:-:S04]  /*0750*/  IMAD R13, R24, R13, R26 ;  /* 0x0000000d180d7224 */ /* 0x000fc800078e021a */
[----:B-1----:R-:W-:-:S04]  /*0760*/  IMAD R13, R23, R14, R13 ;  /* 0x0000000e170d7224 */ /* 0x002fc800078e020d */
[----:B----4-:R-:W-:-:S04]  /*0770*/  IMAD R13, R20, R15, R13 ;  /* 0x0000000f140d7224 */ /* 0x010fc800078e020d */
[----:B--2---:R-:W-:-:S04]  /*0780*/  IMAD R8, R8, R25, R13 ;  /* 0x0000001908087224 */ /* 0x004fc800078e020d */
[----:B---3--:R-:W-:Y:S01]  /*0790*/  IMAD R8, R22, R9, R8 ;  /* 0x0000000916087224 */ /* 0x008fe200078e0208 */
[----:B------:R-:W-:Y:S02]  /*07a0*/  IADD3 R16, PT, PT, R16, 0x20, RZ ;  /* 0x0000002010107810 */ /* 0x000fe40007ffe0ff */
[----:B------:R-:W-:Y:S02]  /*07b0*/  IADD3 R6, PT, PT, R6, 0x20, RZ ;  /* 0x0000002006067810 */ /* 0x000fe40007ffe0ff */
[----:B------:R-:W-:Y:S01]  /*07c0*/  LEA R7, R0, R7, 0x5 ;  /* 0x0000000700077211 */ /* 0x000fe200078e28ff */
[----:B0-----:R-:W-:-:S04]  /*07d0*/  IMAD R21, R21, R10, R8 ;  /* 0x0000000a15157224 */ /* 0x001fc800078e0208 */
[----:B-----5:R-:W-:Y:S01]  /*07e0*/  IMAD R21, R12, R11, R21 ;  /* 0x0000000b0c157224 */ /* 0x020fe200078e0215 */
[----:B------:R-:W-:Y:S06]  /*07f0*/  BAR.SYNC.DEFER_BLOCKING 0x0 ;  /* 0x0000000000007b1d */ /* 0x000fec0000010000 */
[----:B------:R-:W-:Y:S05]  /*0800*/  BRA.U UP0, `(.L_x_1) ;  /* 0xfffffff900847547 */ /* 0x000fea000b83ffff */
.L_x_0:
[----:B------:R-:W0:Y:S01]  /*0810*/  LDCU UR4, c[0x0][0x398] ;  /* 0x00007300ff0477ac */ /* 0x000e220008000800 */
[----:B------:R-:W-:-:S04]  /*0820*/  ISETP.GE.AND P0, PT, R19, UR13, PT ;  /* 0x0000000d13007c0c */ /* 0x000fc8000bf06270 */
[----:B0-----:R-:W-:-:S13]  /*0830*/  ISETP.GE.OR P0, PT, R18, UR4, P0 ;  /* 0x0000000412007c0c */ /* 0x001fda0008706670 */
[----:B------:R-:W-:Y:S05]  /*0840*/  @P0 EXIT ;  /* 0x000000000000094d */ /* 0x000fea0003800000 */
[----:B------:R-:W0:Y:S01]  /*0850*/  LDC.64 R2, c[0x0][0x390] ;  /* 0x0000e400ff027b82 */ /* 0x000e220000000a00 */
[----:B------:R-:W-:-:S04]  /*0860*/  IMAD R19, R18, UR13, R19 ;  /* 0x0000000d12137c24 */ /* 0x000fc8000f8e0213 */
[----:B0-----:R-:W-:-:S05]  /*0870*/  IMAD.WIDE R2, R19, 0x4, R2 ;  /* 0x0000000413027825 */ /* 0x001fca00078e0202 */
[----:B------:R-:W-:Y:S01]  /*0880*/  STG.E desc[UR10][R2.64], R21 ;  /* 0x0000001502007986 */ /* 0x000fe2000c10190a */
[----:B------:R-:W-:Y:S05]  /*0890*/  EXIT ;  /* 0x000000000000794d */ /* 0x000fea0003800000 */
.L_x_2:
[----:B------:R-:W-:-:S00]  /*08a0*/  BRA `(.L_x_2) ;  /* 0xfffffffc00fc7947 */ /* 0x000fc0000383ffff */
[----:B------:R-:W-:-:S00]  /*08b0*/  NOP ;  /* 0x0000000000007918 */ /* 0x000fc00000000000 */
        /* <DEDUP_REMOVED lines=12> */
.L_x_8:


//--------------------- .text._Z20matrixMultiplyKernelPiS_S_iii --------------------------
	.section	.text._Z20matrixMultiplyKernelPiS_S_iii,"ax",@progbits
	.align	128
        .global         _Z20matrixMultiplyKernelPiS_S_iii
        .type           _Z20matrixMultiplyKernelPiS_S_iii,@function
        .size           _Z20matrixMultiplyKernelPiS_S_iii,(.L_x_9 - _Z20matrixMultiplyKernelPiS_S_iii)
        .other          _Z20matrixMultiplyKernelPiS_S_iii,@"STO_CUDA_ENTRY STV_DEFAULT"
_Z20matrixMultiplyKernelPiS_S_iii:
.text._Z20matrixMultiplyKernelPiS_S_iii:
[----:B------:R-:W-:Y:S01]  /*0000*/  LDC R1, c[0x0][0x37c] ;  /* 0x0000df00ff017b82 */ /* 0x000fe20000000800 */
[----:B------:R-:W0:Y:S07]  /*0010*/  S2R R5, SR_TID.X ;  /* 0x0000000000057919 */ /* 0x000e2e0000002100 */
[----:B------:R-:W1:Y:S01]  /*0020*/  LDC R16, c[0x0][0x364] ;  /* 0x0000d900ff107b82 */ /* 0x000e620000000800 */
[----:B------:R-:W2:Y:S01]  /*0030*/  LDCU UR6, c[0x0][0x398] ;  /* 0x00007300ff0677ac */ /* 0x000ea20008000800 */
[----:B------:R-:W1:Y:S06]  /*0040*/  S2R R3, SR_TID.Y ;  /* 0x0000000000037919 */ /* 0x000e6c0000002200 */
[----:B------:R-:W0:Y:S08]  /*0050*/  S2UR UR5, SR_CTAID.X ;  /* 0x00000000000579c3 */ /* 0x000e300000002500 */
[----:B------:R-:W0:Y:S08]  /*0060*/  LDC R0, c[0x0][0x360] ;  /* 0x0000d800ff007b82 */ /* 0x000e300000000800 */
[----:B------:R-:W1:Y:S08]  /*0070*/  S2UR UR4, SR_CTAID.Y ;  /* 0x00000000000479c3 */ /* 0x000e700000002600 */
[----:B------:R-:W3:Y:S01]  /*0080*/  LDC R17, c[0x0][0x3a0] ;  /* 0x0000e800ff117b82 */ /* 0x000ee20000000800 */
[----:B0-----:R-:W-:-:S02]  /*0090*/  IMAD R0, R0, UR5, R5 ;  /* 0x0000000500007c24 */ /* 0x001fc4000f8e0205 */
[----:B-1----:R-:W-:-:S03]  /*00a0*/  IMAD R16, R16, UR4, R3 ;  /* 0x0000000410107c24 */ /* 0x002fc6000f8e0203 */
[----:B---3--:R-:W-:-:S04]  /*00b0*/  ISETP.GE.AND P0, PT, R0, R17, PT ;  /* 0x000000110000720c */ /* 0x008fc80003f06270 */
[----:B--2---:R-:W-:-:S13]  /*00c0*/  ISETP.GE.OR P0, PT, R16, UR6, P0 ;  /* 0x0000000610007c0c */ /* 0x004fda0008706670 */
[----:B------:R-:W-:Y:S05]  /*00d0*/  @P0 EXIT ;  /* 0x000000000000094d */ /* 0x000fea0003800000 */
[----:B------:R-:W0:Y:S01]  /*00e0*/  LDC R19, c[0x0][0x39c] ;  /* 0x0000e700ff137b82 */ /* 0x000e220000000800 */
[----:B------:R-:W1:Y:S01]  /*00f0*/  LDCU.64 UR4, c[0x0][0x358] ;  /* 0x00006b00ff0477ac */ /* 0x000e620008000a00 */
[----:B------:R-:W-:Y:S01]  /*0100*/  HFMA2 R24, -RZ, RZ, 0, 0 ;  /* 0x00000000ff187431 */ /* 0x000fe200000001ff */
[----:B0-----:R-:W-:-:S13]  /*0110*/  ISETP.GE.AND P0, PT, R19, 0x1, PT ;  /* 0x000000011300780c */ /* 0x001fda0003f06270 */
[----:B-1----:R-:W-:Y:S05]  /*0120*/  @!P0 BRA `(.L_x_3) ;  /* 0x0000000400dc8947 */ /* 0x002fea0003800000 */
[C---:B------:R-:W-:Y:S01]  /*0130*/  ISETP.GE.U32.AND P1, PT, R19.reuse, 0x8, PT ;  /* 0x000000081300780c */ /* 0x040fe20003f26070 */
[----:B------:R-:W-:Y:S01]  /*0140*/  IMAD R20, R16, R19, RZ ;  /* 0x0000001310147224 */ /* 0x000fe200078e02ff */
[----:B------:R-:W-:Y:S02]  /*0150*/  LOP3.LUT R27, R19, 0x7, RZ, 0xc0, !PT ;  /* 0x00000007131b7812 */ /* 0x000fe400078ec0ff */
[----:B------:R-:W-:Y:S02]  /*0160*/  MOV R21, RZ ;  /* 0x000000ff00157202 */ /* 0x000fe40000000f00 */
[----:B------:R-:W-:Y:S02]  /*0170*/  ISETP.NE.AND P0, PT, R27, RZ, PT ;  /* 0x000000ff1b00720c */ /* 0x000fe40003f05270 */
[----:B------:R-:W-:-:S05]  /*0180*/  MOV R24, RZ ;  /* 0x000000ff00187202 */ /* 0x000fca0000000f00 */
[----:B------:R-:W-:Y:S06]  /*0190*/  @!P1 BRA `(.L_x_4) ;  /* 0x0000000000c09947 */ /* 0x000fec0003800000 */
[----:B------:R-:W0:Y:S01]  /*01a0*/  LDC.64 R2, c[0x0][0x380] ;  /* 0x0000e000ff027b82 */ /* 0x000e220000000a00 */
[----:B------:R-:W-:Y:S02]  /*01b0*/  LOP3.LUT R21, R19, 0x7ffffff8, RZ, 0xc0, !PT ;  /* 0x7ffffff813157812 */ /* 0x000fe400078ec0ff */
[----:B------:R-:W-:Y:S02]  /*01c0*/  MOV R24, RZ ;  /* 0x000000ff00187202 */ /* 0x000fe40000000f00 */
[----:B------:R-:W-:Y:S02]  /*01d0*/  MOV R18, R0 ;  /* 0x0000000000127202 */ /* 0x000fe40000000f00 */
[----:B------:R-:W-:Y:S01]  /*01e0*/  IADD3 R22, PT, PT, -R21, RZ, RZ ;  /* 0x000000ff15167210 */ /* 0x000fe20007ffe1ff */
[----:B0-----:R-:W-:-:S03]  /*01f0*/  IMAD.WIDE.U32 R2, R20, 0x4, R2 ;  /* 0x0000000414027825 */ /* 0x001fc600078e0002 */
[----:B------:R-:W-:-:S04]  /*0200*/  IADD3 R4, P1, PT, R2, 0x10, RZ ;  /* 0x0000001002047810 */ /* 0x000fc80007f3e0ff */
[----:B------:R-:W-:-:S09]  /*0210*/  IADD3.X R3, PT, PT, RZ, R3, RZ, P1, !PT ;  /* 0x00000003ff037210 */ /* 0x000fd20000ffe4ff */
.L_x_5:
[----:B------:R-:W0:Y:S01]  /*0220*/  LDC.64 R14, c[0x0][0x388] ;  /* 0x0000e200ff0e7b82 */ /* 0x000e220000000a00 */
[----:B------:R-:W-:-:S05]  /*0230*/  MOV R2, R4 ;  /* 0x0000000400027202 */ /* 0x000fca0000000f00 */
[----:B------:R-:W2:Y:S04]  /*0240*/  LDG.E R25, desc[UR4][R2.64+-0x10] ;  /* 0xfffff00402197981 */ /* 0x000ea8000c1e1900 */
[----:B------:R-:W3:Y:S04]  /*0250*/  LDG.E R23, desc[UR4][R2.64+-0xc] ;  /* 0xfffff40402177981 */ /* 0x000ee8000c1e1900 */
[----:B------:R-:W4:Y:S04]  /*0260*/  LDG.E R29, desc[UR4][R2.64+-0x8] ;  /* 0xfffff804021d7981 */ /* 0x000f28000c1e1900 */
[----:B------:R-:W5:Y:S01]  /*0270*/  LDG.E R28, desc[UR4][R2.64+-0x4] ;  /* 0xfffffc04021c7981 */ /* 0x000f62000c1e1900 */
[----:B0-----:R-:W-:-:S05]  /*0280*/  IMAD.WIDE R14, R18, 0x4, R14 ;  /* 0x00000004120e7825 */ /* 0x001fca00078e020e */
[----:B------:R0:W2:Y:S01]  /*0290*/  LDG.E R26, desc[UR4][R14.64] ;  /* 0x000000040e1a7981 */ /* 0x0000a2000c1e1900 */
[----:B------:R-:W-:-:S04]  /*02a0*/  IMAD.WIDE R12, R17, 0x4, R14 ;  /* 0x00000004110c7825 */ /* 0x000fc800078e020e */
[C---:B------:R-:W-:Y:S02]  /*02b0*/  IMAD.WIDE R4, R17.reuse, 0x4, R12 ;  /* 0x0000000411047825 */ /* 0x040fe400078e020c */
[----:B------:R-:W3:Y:S02]  /*02c0*/  LDG.E R12, desc[UR4][R12.64] ;  /* 0x000000040c0c7981 */ /* 0x000ee4000c1e1900 */
[C---:B------:R-:W-:Y:S02]  /*02d0*/  IMAD.WIDE R8, R17.reuse, 0x4, R4 ;  /* 0x0000000411087825 */ /* 0x040fe400078e0204 */
[----:B------:R-:W4:Y:S02]  /*02e0*/  LDG.E R4, desc[UR4][R4.64] ;  /* 0x0000000404047981 */ /* 0x000f24000c1e1900 */
[C---:B------:R-:W-:Y:S02]  /*02f0*/  IMAD.WIDE R6, R17.reuse, 0x4, R8 ;  /* 0x0000000411067825 */ /* 0x040fe400078e0208 */
[----:B------:R-:W5:Y:S02]  /*0300*/  LDG.E R8, desc[UR4][R8.64] ;  /* 0x0000000408087981 */ /* 0x000f64000c1e1900 */
[----:B------:R-:W-:-:S02]  /*0310*/  IMAD.WIDE R10, R17, 0x4, R6 ;  /* 0x00000004110a7825 */ /* 0x000fc400078e0206 */
[----:B------:R-:W5:Y:S04]  /*0320*/  LDG.E R5, desc[UR4][R2.64] ;  /* 0x0000000402057981 */ /* 0x000f68000c1e1900 */
[----:B------:R-:W5:Y:S01]  /*0330*/  LDG.E R6, desc[UR4][R6.64] ;  /* 0x0000000406067981 */ /* 0x000f62000c1e1900 */
[----:B0-----:R-:W-:-:S03]  /*0340*/  IMAD.WIDE R14, R17, 0x4, R10 ;  /* 0x00000004110e7825 */ /* 0x001fc600078e020a */
[----:B------:R-:W5:Y:S04]  /*0350*/  LDG.E R10, desc[UR4][R10.64] ;  /* 0x000000040a0a7981 */ /* 0x000f68000c1e1900 */
[----:B------:R-:W5:Y:S04]  /*0360*/  LDG.E R13, desc[UR4][R14.64] ;  /* 0x000000040e0d7981 */ /* 0x000f68000c1e1900 */
[----:B------:R-:W5:Y:S04]  /*0370*/  LDG.E R7, desc[UR4][R2.64+0x4] ;  /* 0x0000040402077981 */ /* 0x000f68000c1e1900 */
[----:B------:R-:W5:Y:S01]  /*0380*/  LDG.E R9, desc[UR4][R2.64+0xc] ;  /* 0x00000c0402097981 */ /* 0x000f62000c1e1900 */
[----:B--2---:R-:W-:-:S02]  /*0390*/  IMAD R26, R25, R26, R24 ;  /* 0x0000001a191a7224 */ /* 0x004fc400078e0218 */
[----:B------:R-:W-:Y:S02]  /*03a0*/  IMAD.WIDE R24, R17, 0x4, R14 ;  /* 0x0000000411187825 */ /* 0x000fe400078e020e */
[----:B------:R0:W2:Y:S04]  /*03b0*/  LDG.E R14, desc[UR4][R2.64+0x8] ;  /* 0x00000804020e7981 */ /* 0x0000a8000c1e1900 */
[----:B------:R-:W2:Y:S01]  /*03c0*/  LDG.E R24, desc[UR4][R24.64] ;  /* 0x0000000418187981 */ /* 0x000ea2000c1e1900 */
[----:B---3--:R-:W-:Y:S01]  /*03d0*/  IMAD R12, R23, R12, R26 ;  /* 0x0000000c170c7224 */ /* 0x008fe200078e021a */
[----:B------:R-:W-:-:S03]  /*03e0*/  IADD3 R22, PT, PT, R22, 0x8, RZ ;  /* 0x0000000816167810 */ /* 0x000fc60007ffe0ff */
[----:B----4-:R-:W-:Y:S01]  /*03f0*/  IMAD R29, R29, R4, R12 ;  /* 0x000000041d1d7224 */ /* 0x010fe200078e020c */
[----:B------:R-:W-:-:S03]  /*0400*/  ISETP.NE.AND P1, PT, R22, RZ, PT ;  /* 0x000000ff1600720c */ /* 0x000fc60003f25270 */
[----:B-----5:R-:W-:Y:S01]  /*0410*/  IMAD R8, R28, R8, R29 ;  /* 0x000000081c087224 */ /* 0x020fe200078e021d */
[----:B------:R-:W-:-:S03]  /*0420*/  IADD3 R4, P2, PT, R2, 0x20, RZ ;  /* 0x0000002002047810 */ /* 0x000fc60007f5e0ff */
[----:B------:R-:W-:Y:S01]  /*0430*/  IMAD R5, R5, R6, R8 ;  /* 0x0000000605057224 */ /* 0x000fe200078e0208 */
[----:B0-----:R-:W-:Y:S02]  /*0440*/  IADD3.X R3, PT, PT, RZ, R3, RZ, P2, !PT ;  /* 0x00000003ff037210 */ /* 0x001fe400017fe4ff */
[----:B------:R-:W-:Y:S01]  /*0450*/  LEA R18, R17, R18, 0x3 ;  /* 0x0000001211127211 */ /* 0x000fe200078e18ff */
[----:B------:R-:W-:-:S04]  /*0460*/  IMAD R5, R7, R10, R5 ;  /* 0x0000000a07057224 */ /* 0x000fc800078e0205 */
[----:B--2---:R-:W-:-:S04]  /*0470*/  IMAD R5, R14, R13, R5 ;  /* 0x0000000d0e057224 */ /* 0x004fc800078e0205 */
[----:B------:R-:W-:Y:S01]  /*0480*/  IMAD R24, R9, R24, R5 ;  /* 0x0000001809187224 */ /* 0x000fe200078e0205 */
[----:B------:R-:W-:Y:S06]  /*0490*/  @P1 BRA `(.L_x_5) ;  /* 0xfffffffc00601947 */ /* 0x000fec000383ffff */
.L_x_4:
[----:B------:R-:W-:Y:S05]  /*04a0*/  @!P0 BRA `(.L_x_3) ;  /* 0x0000000000fc8947 */ /* 0x000fea0003800000 */
[----:B------:R-:W-:Y:S02]  /*04b0*/  ISETP.GE.U32.AND P1, PT, R27, 0x4, PT ;  /* 0x000000041b00780c */ /* 0x000fe40003f26070 */
[----:B------:R-:W-:-:S04]  /*04c0*/  LOP3.LUT R14, R19, 0x3, RZ, 0xc0, !PT ;  /* 0x00000003130e7812 */ /* 0x000fc800078ec0ff */
[----:B------:R-:W-:-:S07]  /*04d0*/  ISETP.NE.AND P0, PT, R14, RZ, PT ;  /* 0x000000ff0e00720c */ /* 0x000fce0003f05270 */
[----:B------:R-:W-:Y:S06]  /*04e0*/  @!P1 BRA `(.L_x_6) ;  /* 0x00000000006c9947 */ /* 0x000fec0003800000 */
[----:B------:R-:W0:Y:S01]  /*04f0*/  LDC.64 R4, c[0x0][0x388] ;  /* 0x0000e200ff047b82 */ /* 0x000e220000000a00 */
[----:B------:R-:W1:Y:S01]  /*0500*/  LDCU.64 UR6, c[0x0][0x380] ;  /* 0x00007000ff0677ac */ /* 0x000e620008000a00 */
[----:B------:R-:W-:Y:S01]  /*0510*/  IMAD R7, R21, R17, R0 ;  /* 0x0000001115077224 */ /* 0x000fe200078e0200 */
[CC--:B------:R-:W-:Y:S02]  /*0520*/  IADD3 R3, PT, PT, R20.reuse, R21.reuse, RZ ;  /* 0x0000001514037210 */ /* 0x0c0fe40007ffe0ff */
[----:B------:R-:W-:-:S03]  /*0530*/  IADD3 R8, P1, PT, R20, R21, RZ ;  /* 0x0000001514087210 */ /* 0x000fc60007f3e0ff */
[----:B------:R-:W2:Y:S01]  /*0540*/  LDC.64 R12, c[0x0][0x380] ;  /* 0x0000e000ff0c7b82 */ /* 0x000ea20000000a00 */
[----:B0-----:R-:W-:-:S04]  /*0550*/  IMAD.WIDE R4, R7, 0x4, R4 ;  /* 0x0000000407047825 */ /* 0x001fc800078e0204 */
[----:B------:R-:W-:Y:S02]  /*0560*/  IMAD.WIDE R6, R17, 0x4, R4 ;  /* 0x0000000411067825 */ /* 0x000fe400078e0204 */
[----:B------:R-:W3:Y:S02]  /*0570*/  LDG.E R4, desc[UR4][R4.64] ;  /* 0x0000000404047981 */ /* 0x000ee4000c1e1900 */
[----:B--2---:R-:W-:Y:S01]  /*0580*/  IMAD.WIDE.U32 R12, R3, 0x4, R12 ;  /* 0x00000004030c7825 */ /* 0x004fe200078e000c */
[----:B------:R-:W-:Y:S02]  /*0590*/  IADD3.X R3, PT, PT, RZ, RZ, RZ, P1, !PT ;  /* 0x000000ffff037210 */ /* 0x000fe40000ffe4ff */
[----:B-1----:R-:W-:-:S03]  /*05a0*/  LEA R2, P1, R8, UR6, 0x2 ;  /* 0x0000000608027c11 */ /* 0x002fc6000f8210ff */
[----:B------:R-:W3:Y:S01]  /*05b0*/  LDG.E R13, desc[UR4][R12.64] ;  /* 0x000000040c0d7981 */ /* 0x000ee2000c1e1900 */
[----:B------:R-:W-:Y:S01]  /*05c0*/  LEA.HI.X R3, R8, UR7, R3, 0x2, P1 ;  /* 0x0000000708037c11 */ /* 0x000fe200088f1403 */
[C---:B------:R-:W-:Y:S02]  /*05d0*/  IMAD.WIDE R8, R17.reuse, 0x4, R6 ;  /* 0x0000000411087825 */ /* 0x040fe400078e0206 */
[----:B------:R-:W2:Y:S04]  /*05e0*/  LDG.E R6, desc[UR4][R6.64] ;  /* 0x0000000406067981 */ /* 0x000ea8000c1e1900 */
[----:B------:R-:W2:Y:S01]  /*05f0*/  LDG.E R15, desc[UR4][R2.64+0x4] ;  /* 0x00000404020f7981 */ /* 0x000ea2000c1e1900 */
[----:B------:R-:W-:-:S03]  /*0600*/  IMAD.WIDE R10, R17, 0x4, R8 ;  /* 0x00000004110a7825 */ /* 0x000fc600078e0208 */
[----:B------:R-:W4:Y:S04]  /*0610*/  LDG.E R22, desc[UR4][R8.64] ;  /* 0x0000000408167981 */ /* 0x000f28000c1e1900 */
[----:B------:R-:W4:Y:S04]  /*0620*/  LDG.E R18, desc[UR4][R2.64+0x8] ;  /* 0x0000080402127981 */ /* 0x000f28000c1e1900 */
[----:B------:R-:W5:Y:S04]  /*0630*/  LDG.E R26, desc[UR4][R2.64+0xc] ;  /* 0x00000c04021a7981 */ /* 0x000f68000c1e1900 */
[----:B------:R-:W5:Y:S01]  /*0640*/  LDG.E R10, desc[UR4][R10.64] ;  /* 0x000000040a0a7981 */ /* 0x000f62000c1e1900 */
[----:B------:R-:W-:Y:S01]  /*0650*/  IADD3 R21, PT, PT, R21, 0x4, RZ ;  /* 0x0000000415157810 */ /* 0x000fe20007ffe0ff */
[----:B---3--:R-:W-:-:S04]  /*0660*/  IMAD R24, R13, R4, R24 ;  /* 0x000000040d187224 */ /* 0x008fc800078e0218 */
[----:B--2---:R-:W-:-:S04]  /*0670*/  IMAD R15, R15, R6, R24 ;  /* 0x000000060f0f7224 */ /* 0x004fc800078e0218 */
[----:B----4-:R-:W-:-:S04]  /*0680*/  IMAD R15, R18, R22, R15 ;  /* 0x00000016120f7224 */ /* 0x010fc800078e020f */
[----:B-----5:R-:W-:-:S07]  /*0690*/  IMAD R24, R26, R10, R15 ;  /* 0x0000000a1a187224 */ /* 0x020fce00078e020f */
.L_x_6:
[----:B------:R-:W-:Y:S05]  /*06a0*/  @!P0 BRA `(.L_x_3) ;  /* 0x00000000007c8947 */ /* 0x000fea0003800000 */
[----:B------:R-:W-:Y:S01]  /*06b0*/  ISETP.NE.AND P1, PT, R14, 0x1, PT ;  /* 0x000000010e00780c */ /* 0x000fe20003f25270 */
[----:B------:R-:W0:Y:S01]  /*06c0*/  LDC.64 R10, c[0x0][0x380] ;  /* 0x0000e000ff0a7b82 */ /* 0x000e220000000a00 */
[----:B------:R-:W-:-:S04]  /*06d0*/  LOP3.LUT R19, R19, 0x1, RZ, 0xc0, !PT ;  /* 0x0000000113137812 */ /* 0x000fc800078ec0ff */
[----:B------:R-:W-:-:S03]  /*06e0*/  ISETP.NE.U32.AND P0, PT, R19, 0x1, PT ;  /* 0x000000011300780c */ /* 0x000fc60003f05070 */
[----:B------:R-:W1:Y:S04]  /*06f0*/  LDC.64 R8, c[0x0][0x388] ;  /* 0x0000e200ff087b82 */ /* 0x000e680000000a00 */
[CC--:B------:R-:W-:Y:S02]  /*0700*/  @P1 IADD3 R13, PT, PT, R20.reuse, R21.reuse, RZ ;  /* 0x00000015140d1210 */ /* 0x0c0fe40007ffe0ff */
[----:B------:R-:W-:Y:S02]  /*0710*/  @P1 IADD3 R12, P2, PT, R20, R21, RZ ;  /* 0x00000015140c1210 */ /* 0x000fe40007f5e0ff */
[----:B------:R-:W2:Y:S02]  /*0720*/  @P1 LDC.64 R2, c[0x0][0x380] ;  /* 0x0000e000ff021b82 */ /* 0x000ea40000000a00 */
[----:B------:R-:W-:-:S06]  /*0730*/  @P1 IADD3.X R14, PT, PT, RZ, RZ, RZ, P2, !PT ;  /* 0x000000ffff0e1210 */ /* 0x000fcc00017fe4ff */
[----:B------:R-:W3:Y:S01]  /*0740*/  LDC.64 R4, c[0x0][0x380] ;  /* 0x0000e000ff047b82 */ /* 0x000ee20000000a00 */
[----:B0-----:R-:W-:-:S04]  /*0750*/  @P1 IMAD.WIDE.U32 R10, R13, 0x4, R10 ;  /* 0x000000040d0a1825 */ /* 0x001fc800078e000a */
[C---:B------:R-:W-:Y:S01]  /*0760*/  @P1 IMAD R13, R21.reuse, R17, R0 ;  /* 0x00000011150d1224 */ /* 0x040fe200078e0200 */
[----:B------:R-:W-:Y:S01]  /*0770*/  @P1 IADD3 R21, PT, PT, R21, 0x2, RZ ;  /* 0x0000000215151810 */ /* 0x000fe20007ffe0ff */
[----:B------:R-:W4:Y:S01]  /*0780*/  @P1 LDG.E R11, desc[UR4][R10.64] ;  /* 0x000000040a0b1981 */ /* 0x000f22000c1e1900 */
[----:B------:R-:W0:Y:S01]  /*0790*/  LDC.64 R6, c[0x0][0x388] ;  /* 0x0000e200ff067b82 */ /* 0x000e220000000a00 */
[----:B-1----:R-:W-:Y:S01]  /*07a0*/  @P1 IMAD.WIDE R8, R13, 0x4, R8 ;  /* 0x000000040d081825 */ /* 0x002fe200078e0208 */
[----:B------:R-:W-:Y:S02]  /*07b0*/  @!P0 IADD3 R15, PT, PT, R20, R21, RZ ;  /* 0x00000015140f8210 */ /* 0x000fe40007ffe0ff */
[----:B--2---:R-:W-:Y:S01]  /*07c0*/  @P1 LEA R2, P2, R12, R2, 0x2 ;  /* 0x000000020c021211 */ /* 0x004fe200078410ff */
[----:B------:R-:W-:-:S03]  /*07d0*/  @!P0 IMAD R21, R21, R17, R0 ;  /* 0x0000001115158224 */ /* 0x000fc600078e0200 */
[----:B------:R-:W-:Y:S01]  /*07e0*/  @P1 LEA.HI.X R3, R12, R3, R14, 0x2, P2 ;  /* 0x000000030c031211 */ /* 0x000fe200010f140e */
[----:B------:R-:W-:Y:S01]  /*07f0*/  @P1 IMAD.WIDE R12, R17, 0x4, R8 ;  /* 0x00000004110c1825 */ /* 0x000fe200078e0208 */
[----:B------:R-:W4:Y:S03]  /*0800*/  @P1 LDG.E R14, desc[UR4][R8.64] ;  /* 0x00000004080e1981 */ /* 0x000f26000c1e1900 */
[----:B---3--:R-:W-:Y:S01]  /*0810*/  @!P0 IMAD.WIDE.U32 R4, R15, 0x4, R4 ;  /* 0x000000040f048825 */ /* 0x008fe200078e0004 */
[----:B------:R-:W2:Y:S04]  /*0820*/  @P1 LDG.E R2, desc[UR4][R2.64+0x4] ;  /* 0x0000040402021981 */ /* 0x000ea8000c1e1900 */
[----:B------:R-:W2:Y:S01]  /*0830*/  @P1 LDG.E R12, desc[UR4][R12.64] ;  /* 0x000000040c0c1981 */ /* 0x000ea2000c1e1900 */
[----:B0-----:R-:W-:-:S03]  /*0840*/  @!P0 IMAD.WIDE R6, R21, 0x4, R6 ;  /* 0x0000000415068825 */ /* 0x001fc600078e0206 */
[----:B------:R-:W3:Y:S04]  /*0850*/  @!P0 LDG.E R5, desc[UR4][R4.64] ;  /* 0x0000000404058981 */ /* 0x000ee8000c1e1900 */
[----:B------:R-:W3:Y:S01]  /*0860*/  @!P0 LDG.E R6, desc[UR4][R6.64] ;  /* 0x0000000406068981 */ /* 0x000ee2000c1e1900 */
[----:B----4-:R-:W-:-:S04]  /*0870*/  @P1 IMAD R11, R11, R14, R24 ;  /* 0x0000000e0b0b1224 */ /* 0x010fc800078e0218 */
[----:B--2---:R-:W-:-:S04]  /*0880*/  @P1 IMAD R24, R2, R12, R11 ;  /* 0x0000000c02181224 */ /* 0x004fc800078e020b */
[----:B---3--:R-:W-:-:S07]  /*0890*/  @!P0 IMAD R24, R5, R6, R24 ;  /* 0x0000000605188224 */ /* 0x008fce00078e0218 */
.L_x_3:
[----:B------:R-:W0:Y:S01]  /*08a0*/  LDC.64 R2, c[0x0][0x390] ;  /* 0x0000e400ff027b82 */ /* 0x000e220000000a00 */
[----:B------:R-:W-:-:S04]  /*08b0*/  IMAD R17, R16, R17, R0 ;  /* 0x0000001110117224 */ /* 0x000fc800078e0200 */
[----:B0-----:R-:W-:-:S05]  /*08c0*/  IMAD.WIDE R2, R17, 0x4, R2 ;  /* 0x0000000411027825 */ /* 0x001fca00078e0202 */
[----:B------:R-:W-:Y:S01]  /*08d0*/  STG.E desc[UR4][R2.64], R24 ;  /* 0x0000001802007986 */ /* 0x000fe2000c101904 */
[----:B------:R-:W-:Y:S05]  /*08e0*/  EXIT ;  /* 0x000000000000794d */ /* 0x000fea0003800000 */
.L_x_7:
        /* <DEDUP_REMOVED lines=9> */
.L_x_9:


//--------------------- .nv.shared._Z26matrixMultiplySharedKernelPiS_S_iii --------------------------
	.section	.nv.shared._Z26matrixMultiplySharedKernelPiS_S_iii,"aw",@nobits
	.sectionflags	@""
	.align	4
.nv.shared._Z26matrixMultiplySharedKernelPiS_S_iii:
	.zero		9216


//--------------------- .nv.shared.reserved.0     --------------------------
	.section	.nv.shared.reserved.0,"aw",@nobits
	.weak		__nv_reservedSMEM_offset_0_alias
	.size		__nv_reservedSMEM_offset_0_alias, 0, 64
	.other		__nv_reservedSMEM_offset_0_alias,@"STO_CUDA_RESERVED_SHARED STV_DEFAULT"
__nv_reservedSMEM_offset_0_alias:
	.zero		0
	.zero		64


//--------------------- .nv.constant0._Z26matrixMultiplySharedKernelPiS_S_iii --------------------------
	.section	.nv.constant0._Z26matrixMultiplySharedKernelPiS_S_iii,"a",@progbits
	.sectionflags	@""
	.align	4
.nv.constant0._Z26matrixMultiplySharedKernelPiS_S_iii:
	.zero		932


//--------------------- .nv.constant0._Z20matrixMultiplyKernelPiS_S_iii --------------------------
	.section	.nv.constant0._Z20matrixMultiplyKernelPiS_S_iii,"a",@progbits
	.sectionflags	@""
	.align	4
.nv.constant0._Z20matrixMultiplyKernelPiS_S_iii:
	.zero		932


//--------------------- SYMBOLS --------------------------

	.type		.nv.reservedSmem.offset0,@object
	.size		.nv.reservedSmem.offset0,0x4
	.type		.nv.reservedSmem.cap,@object
	.size		.nv.reservedSmem.cap,0x4
